//
// Generated by NVIDIA NVVM Compiler
//
// Compiler Build ID: CL-36424714
// Cuda compilation tools, release 13.0, V13.0.88
// Based on NVVM 20.0.0
//

.version 9.0
.target sm_100
.address_size 64

	// .globl	_Z28matrix_multiplication_kernelPKfS0_Pfiii

.visible .entry _Z28matrix_multiplication_kernelPKfS0_Pfiii(
	.param .u64 .ptr .align 1 _Z28matrix_multiplication_kernelPKfS0_Pfiii_param_0,
	.param .u64 .ptr .align 1 _Z28matrix_multiplication_kernelPKfS0_Pfiii_param_1,
	.param .u64 .ptr .align 1 _Z28matrix_multiplication_kernelPKfS0_Pfiii_param_2,
	.param .u32 _Z28matrix_multiplication_kernelPKfS0_Pfiii_param_3,
	.param .u32 _Z28matrix_multiplication_kernelPKfS0_Pfiii_param_4,
	.param .u32 _Z28matrix_multiplication_kernelPKfS0_Pfiii_param_5
)
{
	.reg .pred 	%p<13>;
	.reg .b32 	%r<41>;
	.reg .b32 	%f<68>;
	.reg .b64 	%rd<53>;

	ld.param.u64 	%rd7, [_Z28matrix_multiplication_kernelPKfS0_Pfiii_param_0];
	ld.param.u64 	%rd8, [_Z28matrix_multiplication_kernelPKfS0_Pfiii_param_1];
	ld.param.u64 	%rd6, [_Z28matrix_multiplication_kernelPKfS0_Pfiii_param_2];
	ld.param.u32 	%r20, [_Z28matrix_multiplication_kernelPKfS0_Pfiii_param_3];
	ld.param.u32 	%r18, [_Z28matrix_multiplication_kernelPKfS0_Pfiii_param_4];
	ld.param.u32 	%r19, [_Z28matrix_multiplication_kernelPKfS0_Pfiii_param_5];
	cvta.to.global.u64 	%rd1, %rd8;
	cvta.to.global.u64 	%rd2, %rd7;
	mov.u32 	%r21, %ntid.y;
	mov.u32 	%r22, %ctaid.y;
	mov.u32 	%r23, %tid.y;
	mad.lo.s32 	%r1, %r21, %r22, %r23;
	mov.u32 	%r24, %ntid.x;
	mov.u32 	%r25, %ctaid.x;
	mov.u32 	%r26, %tid.x;
	mad.lo.s32 	%r2, %r24, %r25, %r26;
	setp.ge.s32 	%p1, %r1, %r20;
	setp.ge.s32 	%p2, %r2, %r19;
	or.pred  	%p3, %p1, %p2;
	@%p3 bra 	$L__BB0_14;
	setp.lt.s32 	%p4, %r18, 1;
	mov.f32 	%f67, 0f00000000;
	@%p4 bra 	$L__BB0_13;
	mul.lo.s32 	%r3, %r18, %r1;
	and.b32  	%r4, %r18, 7;
	setp.lt.u32 	%p5, %r18, 8;
	mov.f32 	%f67, 0f00000000;
	mov.b32 	%r39, 0;
	@%p5 bra 	$L__BB0_5;
	and.b32  	%r39, %r18, 2147483640;
	neg.s32 	%r37, %r39;
	shl.b32 	%r7, %r19, 3;
	mul.wide.u32 	%rd9, %r3, 4;
	add.s64 	%rd10, %rd9, %rd2;
	add.s64 	%rd52, %rd10, 16;
	mov.f32 	%f67, 0f00000000;
	mul.wide.s32 	%rd13, %r19, 4;
	mov.u32 	%r36, %r2;
$L__BB0_4:
	.pragma "nounroll";
	ld.global.f32 	%f17, [%rd52+-16];
	mul.wide.s32 	%rd11, %r36, 4;
	add.s64 	%rd12, %rd1, %rd11;
	ld.global.f32 	%f18, [%rd12];
	fma.rn.f32 	%f19, %f17, %f18, %f67;
	ld.global.f32 	%f20, [%rd52+-12];
	add.s64 	%rd14, %rd12, %rd13;
	ld.global.f32 	%f21, [%rd14];
	fma.rn.f32 	%f22, %f20, %f21, %f19;
	ld.global.f32 	%f23, [%rd52+-8];
	add.s64 	%rd15, %rd14, %rd13;
	ld.global.f32 	%f24, [%rd15];
	fma.rn.f32 	%f25, %f23, %f24, %f22;
	ld.global.f32 	%f26, [%rd52+-4];
	add.s64 	%rd16, %rd15, %rd13;
	ld.global.f32 	%f27, [%rd16];
	fma.rn.f32 	%f28, %f26, %f27, %f25;
	ld.global.f32 	%f29, [%rd52];
	add.s64 	%rd17, %rd16, %rd13;
	ld.global.f32 	%f30, [%rd17];
	fma.rn.f32 	%f31, %f29, %f30, %f28;
	ld.global.f32 	%f32, [%rd52+4];
	add.s64 	%rd18, %rd17, %rd13;
	ld.global.f32 	%f33, [%rd18];
	fma.rn.f32 	%f34, %f32, %f33, %f31;
	ld.global.f32 	%f35, [%rd52+8];
	add.s64 	%rd19, %rd18, %rd13;
	ld.global.f32 	%f36, [%rd19];
	fma.rn.f32 	%f37, %f35, %f36, %f34;
	ld.global.f32 	%f38, [%rd52+12];
	add.s64 	%rd20, %rd19, %rd13;
	ld.global.f32 	%f39, [%rd20];
	fma.rn.f32 	%f67, %f38, %f39, %f37;
	add.s32 	%r37, %r37, 8;
	add.s32 	%r36, %r36, %r7;
	add.s64 	%rd52, %rd52, 32;
	setp.ne.s32 	%p6, %r37, 0;
	@%p6 bra 	$L__BB0_4;
$L__BB0_5:
	setp.eq.s32 	%p7, %r4, 0;
	@%p7 bra 	$L__BB0_13;
	and.b32  	%r13, %r18, 3;
	setp.lt.u32 	%p8, %r4, 4;
	@%p8 bra 	$L__BB0_8;
	add.s32 	%r28, %r39, %r3;
	mul.wide.u32 	%rd21, %r28, 4;
	add.s64 	%rd22, %rd2, %rd21;
	ld.global.f32 	%f41, [%rd22];
	mad.lo.s32 	%r29, %r39, %r19, %r2;
	mul.wide.s32 	%rd23, %r29, 4;
	add.s64 	%rd24, %rd1, %rd23;
	ld.global.f32 	%f42, [%rd24];
	fma.rn.f32 	%f43, %f41, %f42, %f67;
	cvt.u64.u32 	%rd25, %r3;
	cvt.u64.u32 	%rd26, %r39;
	add.s64 	%rd27, %rd26, %rd25;
	shl.b64 	%rd28, %rd27, 2;
	add.s64 	%rd29, %rd2, %rd28;
	ld.global.f32 	%f44, [%rd29+4];
	mul.wide.s32 	%rd30, %r19, 4;
	add.s64 	%rd31, %rd24, %rd30;
	ld.global.f32 	%f45, [%rd31];
	fma.rn.f32 	%f46, %f44, %f45, %f43;
	ld.global.f32 	%f47, [%rd29+8];
	add.s64 	%rd32, %rd31, %rd30;
	ld.global.f32 	%f48, [%rd32];
	fma.rn.f32 	%f49, %f47, %f48, %f46;
	ld.global.f32 	%f50, [%rd29+12];
	add.s64 	%rd33, %rd32, %rd30;
	ld.global.f32 	%f51, [%rd33];
	fma.rn.f32 	%f67, %f50, %f51, %f49;
	add.s32 	%r39, %r39, 4;
$L__BB0_8:
	setp.eq.s32 	%p9, %r13, 0;
	@%p9 bra 	$L__BB0_13;
	setp.eq.s32 	%p10, %r13, 1;
	@%p10 bra 	$L__BB0_11;
	add.s32 	%r30, %r39, %r3;
	mul.wide.u32 	%rd34, %r30, 4;
	add.s64 	%rd35, %rd2, %rd34;
	ld.global.f32 	%f53, [%rd35];
	mad.lo.s32 	%r31, %r39, %r19, %r2;
	mul.wide.s32 	%rd36, %r31, 4;
	add.s64 	%rd37, %rd1, %rd36;
	ld.global.f32 	%f54, [%rd37];
	fma.rn.f32 	%f55, %f53, %f54, %f67;
	cvt.u64.u32 	%rd38, %r3;
	cvt.u64.u32 	%rd39, %r39;
	add.s64 	%rd40, %rd39, %rd38;
	shl.b64 	%rd41, %rd40, 2;
	add.s64 	%rd42, %rd2, %rd41;
	ld.global.f32 	%f56, [%rd42+4];
	mul.wide.s32 	%rd43, %r19, 4;
	add.s64 	%rd44, %rd37, %rd43;
	ld.global.f32 	%f57, [%rd44];
	fma.rn.f32 	%f67, %f56, %f57, %f55;
	add.s32 	%r39, %r39, 2;
$L__BB0_11:
	and.b32  	%r32, %r18, 1;
	setp.eq.b32 	%p11, %r32, 1;
	not.pred 	%p12, %p11;
	@%p12 bra 	$L__BB0_13;
	add.s32 	%r33, %r39, %r3;
	mul.wide.u32 	%rd45, %r33, 4;
	add.s64 	%rd46, %rd2, %rd45;
	ld.global.f32 	%f58, [%rd46];
	mad.lo.s32 	%r34, %r39, %r19, %r2;
	mul.wide.s32 	%rd47, %r34, 4;
	add.s64 	%rd48, %rd1, %rd47;
	ld.global.f32 	%f59, [%rd48];
	fma.rn.f32 	%f67, %f58, %f59, %f67;
$L__BB0_13:
	mad.lo.s32 	%r35, %r19, %r1, %r2;
	cvta.to.global.u64 	%rd49, %rd6;
	mul.wide.s32 	%rd50, %r35, 4;
	add.s64 	%rd51, %rd49, %rd50;
	st.global.f32 	[%rd51], %f67;
$L__BB0_14:
	ret;

}


// ===== COMPILED SASS (sm_100) =====

	.target	sm_100

	.elftype	@"ET_EXEC"


//--------------------- .note.nv.tkinfo           --------------------------
	.section	.note.nv.tkinfo,"",@"SHT_NOTE"
	.sectionflags	@"SHF_NOTE_NV_TKINFO"
	.tkinfo
        /*0018*/ 	.word	0x00000002
        /*0030*/ 	.string	""
        /*0030*/ 	.string	"ptxas"
        /*0030*/ 	.string	"Cuda compilation tools, release 13.0, V13.0.88"
        /*0030*/ 	.string	"Build cuda_13.0.r13.0/compiler.36424714_0"
        /*0030*/ 	.string	"-arch sm_100 -m 64 "



//--------------------- .note.nv.cuinfo           --------------------------
	.section	.note.nv.cuinfo,"",@"SHT_NOTE"
	.sectionflags	@"SHF_NOTE_NV_CUINFO"
        /*0018*/ 	.short	0x0002
        /*001a*/ 	.short	0x0064
        /*001c*/ 	.short	0x0082
	.zero		2


//--------------------- .nv.info                  --------------------------
	.section	.nv.info,"",@"SHT_CUDA_INFO"
	.align	4


	//----- nvinfo : EIATTR_REGCOUNT
	.align		4
        /*0000*/ 	.byte	0x04, 0x2f
        /*0002*/ 	.short	(.L_1 - .L_0)
	.align		4
.L_0:
        /*0004*/ 	.word	index@(_Z28matrix_multiplication_kernelPKfS0_Pfiii)
        /*0008*/ 	.word	0x00000020


	//----- nvinfo : EIATTR_FRAME_SIZE
	.align		4
.L_1:
        /*000c*/ 	.byte	0x04, 0x11
        /*000e*/ 	.short	(.L_3 - .L_2)
	.align		4
.L_2:
        /*0010*/ 	.word	index@(_Z28matrix_multiplication_kernelPKfS0_Pfiii)
        /*0014*/ 	.word	0x00000000


	//----- nvinfo : EIATTR_MIN_STACK_SIZE
	.align		4
.L_3:
        /*0018*/ 	.byte	0x04, 0x12
        /*001a*/ 	.short	(.L_5 - .L_4)
	.align		4
.L_4:
        /*001c*/ 	.word	index@(_Z28matrix_multiplication_kernelPKfS0_Pfiii)
        /*0020*/ 	.word	0x00000000
.L_5:


//--------------------- .nv.compat                --------------------------
	.section	.nv.compat,"",@"SHT_CUDA_COMPAT_INFO"
	.align	4
        /*0000*/ 	.byte	0x02, 0x09, 0x00, 0x00, 0x02, 0x02, 0x01, 0x00, 0x02, 0x05, 0x05, 0x00, 0x03, 0x07, 0x01, 0x01
        /*0010*/ 	.byte	0x02, 0x03, 0x00, 0x00, 0x02, 0x06, 0x01, 0x00, 0x04, 0x0b, 0x08, 0x00, 0x09, 0x00, 0x00, 0x00
        /*0020*/ 	.byte	0x00, 0x00, 0x00, 0x00


//--------------------- .nv.info._Z28matrix_multiplication_kernelPKfS0_Pfiii --------------------------
	.section	.nv.info._Z28matrix_multiplication_kernelPKfS0_Pfiii,"",@"SHT_CUDA_INFO"
	.sectionflags	@""
	.align	4


	//----- nvinfo : EIATTR_CUDA_API_VERSION
	.align		4
        /*0000*/ 	.byte	0x04, 0x37
        /*0002*/ 	.short	(.L_7 - .L_6)
.L_6:
        /*0004*/ 	.word	0x00000082


	//----- nvinfo : EIATTR_KPARAM_INFO
	.align		4
.L_7:
        /*0008*/ 	.byte	0x04, 0x17
        /*000a*/ 	.short	(.L_9 - .L_8)
.L_8:
        /*000c*/ 	.word	0x00000000
        /*0010*/ 	.short	0x0005
        /*0012*/ 	.short	0x0020
        /*0014*/ 	.byte	0x00, 0xf0, 0x11, 0x00


	//----- nvinfo : EIATTR_KPARAM_INFO
	.align		4
.L_9:
        /*0018*/ 	.byte	0x04, 0x17
        /*001a*/ 	.short	(.L_11 - .L_10)
.L_10:
        /*001c*/ 	.word	0x00000000
        /*0020*/ 	.short	0x0004
        /*0022*/ 	.short	0x001c
        /*0024*/ 	.byte	0x00, 0xf0, 0x11, 0x00


	//----- nvinfo : EIATTR_KPARAM_INFO
	.align		4
.L_11:
        /*0028*/ 	.byte	0x04, 0x17
        /*002a*/ 	.short	(.L_13 - .L_12)
.L_12:
        /*002c*/ 	.word	0x00000000
        /*0030*/ 	.short	0x0003
        /*0032*/ 	.short	0x0018
        /*0034*/ 	.byte	0x00, 0xf0, 0x11, 0x00


	//----- nvinfo : EIATTR_KPARAM_INFO
	.align		4
.L_13:
        /*0038*/ 	.byte	0x04, 0x17
        /*003a*/ 	.short	(.L_15 - .L_14)
.L_14:
        /*003c*/ 	.word	0x00000000
        /*0040*/ 	.short	0x0002
        /*0042*/ 	.short	0x0010
        /*0044*/ 	.byte	0x00, 0xf5, 0x21, 0x00


	//----- nvinfo : EIATTR_KPARAM_INFO
	.align		4
.L_15:
        /*0048*/ 	.byte	0x04, 0x17
        /*004a*/ 	.short	(.L_17 - .L_16)
.L_16:
        /*004c*/ 	.word	0x00000000
        /*0050*/ 	.short	0x0001
        /*0052*/ 	.short	0x0008
        /*0054*/ 	.byte	0x00, 0xf5, 0x21, 0x00


	//----- nvinfo : EIATTR_KPARAM_INFO
	.align		4
.L_17:
        /*0058*/ 	.byte	0x04, 0x17
        /*005a*/ 	.short	(.L_19 - .L_18)
.L_18:
        /*005c*/ 	.word	0x00000000
        /*0060*/ 	.short	0x0000
        /*0062*/ 	.short	0x0000
        /*0064*/ 	.byte	0x00, 0xf5, 0x21, 0x00


	//----- nvinfo : EIATTR_SPARSE_MMA_MASK
	.align		4
.L_19:
        /*0068*/ 	.byte	0x03, 0x50
        /*006a*/ 	.short	0x0000


	//----- nvinfo : EIATTR_MAXREG_COUNT
	.align		4
        /*006c*/ 	.byte	0x03, 0x1b
        /*006e*/ 	.short	0x00ff


	//----- nvinfo : EIATTR_MERCURY_ISA_VERSION
	.align		4
        /*0070*/ 	.byte	0x03, 0x5f
        /*0072*/ 	.short	0x0101


	//----- nvinfo : EIATTR_VRC_CTA_INIT_COUNT
	.align		4
        /*0074*/ 	.byte	0x02, 0x4a
	.zero		1
	.zero		1


	//----- nvinfo : EIATTR_EXIT_INSTR_OFFSETS
	.align		4
        /*0078*/ 	.byte	0x04, 0x1c
        /*007a*/ 	.short	(.L_21 - .L_20)


	//   ....[0]....
.L_20:
        /*007c*/ 	.word	0x000000d0


	//   ....[1]....
        /*0080*/ 	.word	0x000008f0


	//----- nvinfo : EIATTR_CBANK_PARAM_SIZE
	.align		4
.L_21:
        /*0084*/ 	.byte	0x03, 0x19
        /*0086*/ 	.short	0x0024


	//----- nvinfo : EIATTR_PARAM_CBANK
	.align		4
        /*0088*/ 	.byte	0x04, 0x0a
        /*008a*/ 	.short	(.L_23 - .L_22)
	.align		4
.L_22:
        /*008c*/ 	.word	index@(.nv.constant0._Z28matrix_multiplication_kernelPKfS0_Pfiii)
        /*0090*/ 	.short	0x0380
        /*0092*/ 	.short	0x0024


	//----- nvinfo : EIATTR_SW_WAR
	.align		4
.L_23:
        /*0094*/ 	.byte	0x04, 0x36
        /*0096*/ 	.short	(.L_25 - .L_24)
.L_24:
        /*0098*/ 	.word	0x00000008
.L_25:


//--------------------- .nv.callgraph             --------------------------
	.section	.nv.callgraph,"",@"SHT_CUDA_CALLGRAPH"
	.align	4
	.sectionentsize	8
	.align		4
        /*0000*/ 	.word	0x00000000
	.align		4
        /*0004*/ 	.word	0xffffffff
	.align		4
        /*0008*/ 	.word	0x00000000
	.align		4
        /*000c*/ 	.word	0xfffffffe
	.align		4
        /*0010*/ 	.word	0x00000000
	.align		4
        /*0014*/ 	.word	0xfffffffd
	.align		4
        /*0018*/ 	.word	0x00000000
	.align		4
        /*001c*/ 	.word	0xfffffffc


//--------------------- .text._Z28matrix_multiplication_kernelPKfS0_Pfiii --------------------------
	.section	.text._Z28matrix_multiplication_kernelPKfS0_Pfiii,"ax",@progbits
	.align	128
        .global         _Z28matrix_multiplication_kernelPKfS0_Pfiii
        .type           _Z28matrix_multiplication_kernelPKfS0_Pfiii,@function
        .size           _Z28matrix_multiplication_kernelPKfS0_Pfiii,(.L_x_5 - _Z28matrix_multiplication_kernelPKfS0_Pfiii)
        .other          _Z28matrix_multiplication_kernelPKfS0_Pfiii,@"STO_CUDA_ENTRY STV_DEFAULT"
_Z28matrix_multiplication_kernelPKfS0_Pfiii:
.text._Z28matrix_multiplication_kernelPKfS0_Pfiii:
[----:B------:R-:W-:Y:S01]  /*0000*/  LDC R1, c[0x0][0x37c] ;  /* 0x0000df00ff017b82 */ /* 0x000fe20000000800 */
[----:B------:R-:W0:Y:S01]  /*0010*/  S2R R0, SR_CTAID.X ;  /* 0x0000000000007919 */ /* 0x000e220000002500 */
[----:B------:R-:W1:Y:S06]  /*0020*/  LDCU UR4, c[0x0][0x364] ;  /* 0x00006c80ff0477ac */ /* 0x000e6c0008000800 */
[----:B------:R-:W2:Y:S01]  /*0030*/  LDC R17, c[0x0][0x3a0] ;  /* 0x0000e800ff117b82 */ /* 0x000ea20000000800 */
[----:B------:R-:W0:Y:S01]  /*0040*/  S2R R5, SR_TID.X ;  /* 0x0000000000057919 */ /* 0x000e220000002100 */
[----:B------:R-:W0:Y:S01]  /*0050*/  LDCU UR5, c[0x0][0x360] ;  /* 0x00006c00ff0577ac */ /* 0x000e220008000800 */
[----:B------:R-:W1:Y:S01]  /*0060*/  S2R R16, SR_CTAID.Y ;  /* 0x0000000000107919 */ /* 0x000e620000002600 */
[----:B------:R-:W3:Y:S01]  /*0070*/  LDCU UR6, c[0x0][0x398] ;  /* 0x00007300ff0677ac */ /* 0x000ee20008000800 */
[----:B------:R-:W1:Y:S01]  /*0080*/  S2R R3, SR_TID.Y ;  /* 0x0000000000037919 */ /* 0x000e620000002200 */
[----:B0-----:R-:W-:-:S05]  /*0090*/  IMAD R0, R0, UR5, R5 ;  /* 0x0000000500007c24 */ /* 0x001fca000f8e0205 */
[----:B--2---:R-:W-:Y:S01]  /*00a0*/  ISETP.GE.AND P0, PT, R0, R17, PT ;  /* 0x000000110000720c */ /* 0x004fe20003f06270 */
[----:B-1----:R-:W-:-:S05]  /*00b0*/  IMAD R16, R16, UR4, R3 ;  /* 0x0000000410107c24 */ /* 0x002fca000f8e0203 */
[----:B---3--:R-:W-:-:S13]  /*00c0*/  ISETP.GE.OR P0, PT, R16, UR6, P0 ;  /* 0x0000000610007c0c */ /* 0x008fda0008706670 */
[----:B------:R-:W-:Y:S05]  /*00d0*/  @P0 EXIT ;  /* 0x000000000000094d */ /* 0x000fea0003800000 */
[----:B------:R-:W0:Y:S01]  /*00e0*/  LDC R19, c[0x0][0x39c] ;  /* 0x0000e700ff137b82 */ /* 0x000e220000000800 */
[----:B------:R-:W1:Y:S01]  /*00f0*/  LDCU.64 UR4, c[0x0][0x358] ;  /* 0x00006b00ff0477ac */ /* 0x000e620008000a00 */
[----:B------:R-:W-:Y:S01]  /*0100*/  HFMA2 R24, -RZ, RZ, 0, 0 ;  /* 0x00000000ff187431 */ /* 0x000fe200000001ff */
[----:B0-----:R-:W-:-:S13]  /*0110*/  ISETP.GE.AND P0, PT, R19, 0x1, PT ;  /* 0x000000011300780c */ /* 0x001fda0003f06270 */
[----:B-1----:R-:W-:Y:S05]  /*0120*/  @!P0 BRA `(.L_x_0) ;  /* 0x0000000400e08947 */ /* 0x002fea0003800000 */
[C---:B------:R-:W-:Y:S01]  /*0130*/  ISETP.GE.U32.AND P1, PT, R19.reuse, 0x8, PT ;  /* 0x000000081300780c */ /* 0x040fe20003f26070 */
[----:B------:R-:W-:Y:S01]  /*0140*/  IMAD R20, R16, R19, RZ ;  /* 0x0000001310147224 */ /* 0x000fe200078e02ff */
[----:B------:R-:W-:Y:S02]  /*0150*/  LOP3.LUT R27, R19, 0x7, RZ, 0xc0, !PT ;  /* 0x00000007131b7812 */ /* 0x000fe400078ec0ff */
[----:B------:R-:W-:Y:S02]  /*0160*/  MOV R24, RZ ;  /* 0x000000ff00187202 */ /* 0x000fe40000000f00 */
[----:B------:R-:W-:Y:S02]  /*0170*/  ISETP.NE.AND P0, PT, R27, RZ, PT ;  /* 0x000000ff1b00720c */ /* 0x000fe40003f05270 */
[----:B------:R-:W-:-:S05]  /*0180*/  MOV R21, RZ ;  /* 0x000000ff00157202 */ /* 0x000fca0000000f00 */
[----:B------:R-:W-:Y:S06]  /*0190*/  @!P1 BRA `(.L_x_1) ;  /* 0x0000000000c49947 */ /* 0x000fec0003800000 */
[----:B------:R-:W0:Y:S01]  /*01a0*/  LDC.64 R2, c[0x0][0x380] ;  /* 0x0000e000ff027b82 */ /* 0x000e220000000a00 */
[----:B------:R-:W-:Y:S02]  /*01b0*/  LOP3.LUT R21, R19, 0x7ffffff8, RZ, 0xc0, !PT ;  /* 0x7ffffff813157812 */ /* 0x000fe400078ec0ff */
[----:B------:R-:W-:Y:S02]  /*01c0*/  MOV R24, RZ ;  /* 0x000000ff00187202 */ /* 0x000fe40000000f00 */
[----:B------:R-:W-:Y:S02]  /*01d0*/  MOV R18, R0 ;  /* 0x0000000000127202 */ /* 0x000fe40000000f00 */
[----:B------:R-:W-:Y:S01]  /*01e0*/  IADD3 R22, PT, PT, -R21, RZ, RZ ;  /* 0x000000ff15167210 */ /* 0x000fe20007ffe1ff */
[----:B0-----:R-:W-:-:S03]  /*01f0*/  IMAD.WIDE.U32 R2, R20, 0x4, R2 ;  /* 0x0000000414027825 */ /* 0x001fc600078e0002 */
[----:B------:R-:W-:-:S04]  /*0200*/  IADD3 R4, P1, PT, R2, 0x10, RZ ;  /* 0x0000001002047810 */ /* 0x000fc80007f3e0ff */
[----:B------:R-:W-:-:S09]  /*0210*/  IADD3.X R5, PT, PT, RZ, R3, RZ, P1, !PT ;  /* 0x00000003ff057210 */ /* 0x000fd20000ffe4ff */
.L_x_2:
[----:B------:R-:W0:Y:S01]  /*0220*/  LDC.64 R14, c[0x0][0x388] ;  /* 0x0000e200ff0e7b82 */ /* 0x000e220000000a00 */
[----:B------:R-:W-:Y:S02]  /*0230*/  MOV R2, R4 ;  /* 0x0000000400027202 */ /* 0x000fe40000000f00 */
[----:B------:R-:W-:-:S05]  /*0240*/  MOV R3, R5 ;  /* 0x0000000500037202 */ /* 0x000fca0000000f00 */
[----:B------:R-:W2:Y:S04]  /*0250*/  LDG.E R25, desc[UR4][R2.64+-0x10] ;  /* 0xfffff00402197981 */ /* 0x000ea8000c1e1900 */
[----:B------:R-:W3:Y:S04]  /*0260*/  LDG.E R23, desc[UR4][R2.64+-0xc] ;  /* 0xfffff40402177981 */ /* 0x000ee8000c1e1900 */
[----:B------:R-:W4:Y:S04]  /*0270*/  LDG.E R29, desc[UR4][R2.64+-0x8] ;  /* 0xfffff804021d7981 */ /* 0x000f28000c1e1900 */
[----:B------:R-:W5:Y:S01]  /*0280*/  LDG.E R28, desc[UR4][R2.64+-0x4] ;  /* 0xfffffc04021c7981 */ /* 0x000f62000c1e1900 */
[----:B0-----:R-:W-:-:S05]  /*0290*/  IMAD.WIDE R14, R18, 0x4, R14 ;  /* 0x00000004120e7825 */ /* 0x001fca00078e020e */
[----:B------:R0:W2:Y:S01]  /*02a0*/  LDG.E R26, desc[UR4][R14.64] ;  /* 0x000000040e1a7981 */ /* 0x0000a2000c1e1900 */
[----:B------:R-:W-:-:S04]  /*02b0*/  IMAD.WIDE R12, R17, 0x4, R14 ;  /* 0x00000004110c7825 */ /* 0x000fc800078e020e */
[C---:B------:R-:W-:Y:S02]  /*02c0*/  IMAD.WIDE R4, R17.reuse, 0x4, R12 ;  /* 0x0000000411047825 */ /* 0x040fe400078e020c */
[----:B------:R-:W3:Y:S02]  /*02d0*/  LDG.E R12, desc[UR4][R12.64] ;  /* 0x000000040c0c7981 */ /* 0x000ee4000c1e1900 */
[C---:B------:R-:W-:Y:S02]  /*02e0*/  IMAD.WIDE R8, R17.reuse, 0x4, R4 ;  /* 0x0000000411087825 */ /* 0x040fe400078e0204 */
[----:B------:R-:W4:Y:S02]  /*02f0*/  LDG.E R4, desc[UR4][R4.64] ;  /* 0x0000000404047981 */ /* 0x000f24000c1e1900 */
[C---:B------:R-:W-:Y:S02]  /*0300*/  IMAD.WIDE R6, R17.reuse, 0x4, R8 ;  /* 0x0000000411067825 */ /* 0x040fe400078e0208 */
[----:B------:R-:W5:Y:S02]  /*0310*/  LDG.E R8, desc[UR4][R8.64] ;  /* 0x0000000408087981 */ /* 0x000f64000c1e1900 */
[----:B------:R-:W-:-:S02]  /*0320*/  IMAD.WIDE R10, R17, 0x4, R6 ;  /* 0x00000004110a7825 */ /* 0x000fc400078e0206 */
[----:B------:R-:W5:Y:S04]  /*0330*/  LDG.E R5, desc[UR4][R2.64] ;  /* 0x0000000402057981 */ /* 0x000f68000c1e1900 */
[----:B------:R-:W5:Y:S01]  /*0340*/  LDG.E R6, desc[UR4][R6.64] ;  /* 0x0000000406067981 */ /* 0x000f62000c1e1900 */
[----:B0-----:R-:W-:-:S03]  /*0350*/  IMAD.WIDE R14, R17, 0x4, R10 ;  /* 0x00000004110e7825 */ /* 0x001fc600078e020a */
[----:B------:R-:W5:Y:S04]  /*0360*/  LDG.E R10, desc[UR4][R10.64] ;  /* 0x000000040a0a7981 */ /* 0x000f68000c1e1900 */
[----:B------:R-:W5:Y:S04]  /*0370*/  LDG.E R13, desc[UR4][R14.64] ;  /* 0x000000040e0d7981 */ /* 0x000f68000c1e1900 */
[----:B------:R-:W5:Y:S04]  /*0380*/  LDG.E R7, desc[UR4][R2.64+0x4] ;  /* 0x0000040402077981 */ /* 0x000f68000c1e1900 */
[----:B------:R-:W5:Y:S01]  /*0390*/  LDG.E R9, desc[UR4][R2.64+0xc] ;  /* 0x00000c0402097981 */ /* 0x000f62000c1e1900 */
[----:B--2---:R-:W-:Y:S01]  /*03a0*/  FFMA R26, R25, R26, R24 ;  /* 0x0000001a191a7223 */ /* 0x004fe20000000018 */
[----:B------:R-:W-:-:S02]  /*03b0*/  IMAD.WIDE R24, R17, 0x4, R14 ;  /* 0x0000000411187825 */ /* 0x000fc400078e020e */
[----:B------:R-:W2:Y:S04]  /*03c0*/  LDG.E R14, desc[UR4][R2.64+0x8] ;  /* 0x00000804020e7981 */ /* 0x000ea8000c1e1900 */
[----:B------:R-:W2:Y:S01]  /*03d0*/  LDG.E R24, desc[UR4][R24.64] ;  /* 0x0000000418187981 */ /* 0x000ea2000c1e1900 */
[----:B---3--:R-:W-:Y:S01]  /*03e0*/  FFMA R12, R23, R12, R26 ;  /* 0x0000000c170c7223 */ /* 0x008fe2000000001a */
[----:B------:R-:W-:-:S03]  /*03f0*/  IADD3 R22, PT, PT, R22, 0x8, RZ ;  /* 0x0000000816167810 */ /* 0x000fc60007ffe0ff */
[----:B----4-:R-:W-:Y:S01]  /*0400*/  FFMA R29, R29, R4, R12 ;  /* 0x000000041d1d7223 */ /* 0x010fe2000000000c */
[----:B------:R-:W-:-:S03]  /*0410*/  ISETP.NE.AND P1, PT, R22, RZ, PT ;  /* 0x000000ff1600720c */ /* 0x000fc60003f25270 */
[----:B-----5:R-:W-:Y:S01]  /*0420*/  FFMA R8, R28, R8, R29 ;  /* 0x000000081c087223 */ /* 0x020fe2000000001d */
[----:B------:R-:W-:-:S03]  /*0430*/  IADD3 R4, P2, PT, R2, 0x20, RZ ;  /* 0x0000002002047810 */ /* 0x000fc60007f5e0ff */
[----:B------:R-:W-:Y:S01]  /*0440*/  FFMA R6, R5, R6, R8 ;  /* 0x0000000605067223 */ /* 0x000fe20000000008 */
[----:B------:R-:W-:Y:S02]  /*0450*/  IADD3.X R5, PT, PT, RZ, R3, RZ, P2, !PT ;  /* 0x00000003ff057210 */ /* 0x000fe400017fe4ff */
[----:B------:R-:W-:Y:S01]  /*0460*/  LEA R18, R17, R18, 0x3 ;  /* 0x0000001211127211 */ /* 0x000fe200078e18ff */
[----:B------:R-:W-:-:S04]  /*0470*/  FFMA R7, R7, R10, R6 ;  /* 0x0000000a07077223 */ /* 0x000fc80000000006 */
[----:B--2---:R-:W-:-:S04]  /*0480*/  FFMA R14, R14, R13, R7 ;  /* 0x0000000d0e0e7223 */ /* 0x004fc80000000007 */
[----:B------:R-:W-:Y:S01]  /*0490*/  FFMA R24, R9, R24, R14 ;  /* 0x0000001809187223 */ /* 0x000fe2000000000e */
[----:B------:R-:W-:Y:S06]  /*04a0*/  @P1 BRA `(.L_x_2) ;  /* 0xfffffffc005c1947 */ /* 0x000fec000383ffff */
.L_x_1:
[----:B------:R-:W-:Y:S05]  /*04b0*/  @!P0 BRA `(.L_x_0) ;  /* 0x0000000000fc8947 */ /* 0x000fea0003800000 */
[----:B------:R-:W-:Y:S02]  /*04c0*/  ISETP.GE.U32.AND P1, PT, R27, 0x4, PT ;  /* 0x000000041b00780c */ /* 0x000fe40003f26070 */
[----:B------:R-:W-:-:S04]  /*04d0*/  LOP3.LUT R14, R19, 0x3, RZ, 0xc0, !PT ;  /* 0x00000003130e7812 */ /* 0x000fc800078ec0ff */
[----:B------:R-:W-:-:S07]  /*04e0*/  ISETP.NE.AND P0, PT, R14, RZ, PT ;  /* 0x000000ff0e00720c */ /* 0x000fce0003f05270 */
[----:B------:R-:W-:Y:S06]  /*04f0*/  @!P1 BRA `(.L_x_3) ;  /* 0x00000000006c9947 */ /* 0x000fec0003800000 */
[----:B------:R-:W0:Y:S01]  /*0500*/  LDC.64 R4, c[0x0][0x388] ;  /* 0x0000e200ff047b82 */ /* 0x000e220000000a00 */
[----:B------:R-:W1:Y:S01]  /*0510*/  LDCU.64 UR6, c[0x0][0x380] ;  /* 0x00007000ff0677ac */ /* 0x000e620008000a00 */
[----:B------:R-:W-:Y:S01]  /*0520*/  IMAD R7, R21, R17, R0 ;  /* 0x0000001115077224 */ /* 0x000fe200078e0200 */
[CC--:B------:R-:W-:Y:S02]  /*0530*/  IADD3 R3, PT, PT, R20.reuse, R21.reuse, RZ ;  /* 0x0000001514037210 */ /* 0x0c0fe40007ffe0ff */
[----:B------:R-:W-:-:S03]  /*0540*/  IADD3 R8, P1, PT, R20, R21, RZ ;  /* 0x0000001514087210 */ /* 0x000fc60007f3e0ff */
[----:B------:R-:W2:Y:S01]  /*0550*/  LDC.64 R12, c[0x0][0x380] ;  /* 0x0000e000ff0c7b82 */ /* 0x000ea20000000a00 */
[----:B0-----:R-:W-:-:S04]  /*0560*/  IMAD.WIDE R4, R7, 0x4, R4 ;  /* 0x0000000407047825 */ /* 0x001fc800078e0204 */
[----:B------:R-:W-:Y:S02]  /*0570*/  IMAD.WIDE R6, R17, 0x4, R4 ;  /* 0x0000000411067825 */ /* 0x000fe400078e0204 */
[----:B------:R-:W3:Y:S02]  /*0580*/  LDG.E R4, desc[UR4][R4.64] ;  /* 0x0000000404047981 */ /* 0x000ee4000c1e1900 */
[----:B--2---:R-:W-:Y:S01]  /*0590*/  IMAD.WIDE.U32 R12, R3, 0x4, R12 ;  /* 0x00000004030c7825 */ /* 0x004fe200078e000c */
[----:B------:R-:W-:Y:S02]  /*05a0*/  IADD3.X R3, PT, PT, RZ, RZ, RZ, P1, !PT ;  /* 0x000000ffff037210 */ /* 0x000fe40000ffe4ff */
[----:B-1----:R-:W-:-:S03]  /*05b0*/  LEA R2, P1, R8, UR6, 0x2 ;  /* 0x0000000608027c11 */ /* 0x002fc6000f8210ff */
[----:B------:R-:W3:Y:S01]  /*05c0*/  LDG.E R13, desc[UR4][R12.64] ;  /* 0x000000040c0d7981 */ /* 0x000ee2000c1e1900 */
[----:B------:R-:W-:Y:S01]  /*05d0*/  LEA.HI.X R3, R8, UR7, R3, 0x2, P1 ;  /* 0x0000000708037c11 */ /* 0x000fe200088f1403 */
[C---:B------:R-:W-:Y:S02]  /*05e0*/  IMAD.WIDE R8, R17.reuse, 0x4, R6 ;  /* 0x0000000411087825 */ /* 0x040fe400078e0206 */
[----:B------:R-:W2:Y:S04]  /*05f0*/  LDG.E R6, desc[UR4][R6.64] ;  /* 0x0000000406067981 */ /* 0x000ea8000c1e1900 */
[----:B------:R-:W2:Y:S01]  /*0600*/  LDG.E R15, desc[UR4][R2.64+0x4] ;  /* 0x00000404020f7981 */ /* 0x000ea2000c1e1900 */
[----:B------:R-:W-:-:S03]  /*0610*/  IMAD.WIDE R10, R17, 0x4, R8 ;  /* 0x00000004110a7825 */ /* 0x000fc600078e0208 */
[----:B------:R-:W4:Y:S04]  /*0620*/  LDG.E R22, desc[UR4][R8.64] ;  /* 0x0000000408167981 */ /* 0x000f28000c1e1900 */
[----:B------:R-:W4:Y:S04]  /*0630*/  LDG.E R18, desc[UR4][R2.64+0x8] ;  /* 0x0000080402127981 */ /* 0x000f28000c1e1900 */
[----:B------:R-:W5:Y:S04]  /*0640*/  LDG.E R26, desc[UR4][R2.64+0xc] ;  /* 0x00000c04021a7981 */ /* 0x000f68000c1e1900 */
[----:B------:R-:W5:Y:S01]  /*0650*/  LDG.E R10, desc[UR4][R10.64] ;  /* 0x000000040a0a7981 */ /* 0x000f62000c1e1900 */
[----:B------:R-:W-:Y:S01]  /*0660*/  IADD3 R21, PT, PT, R21, 0x4, RZ ;  /* 0x0000000415157810 */ /* 0x000fe20007ffe0ff */
[----:B---3--:R-:W-:-:S04]  /*0670*/  FFMA R24, R13, R4, R24 ;  /* 0x000000040d187223 */ /* 0x008fc80000000018 */
[----:B--2---:R-:W-:-:S04]  /*0680*/  FFMA R15, R15, R6, R24 ;  /* 0x000000060f0f7223 */ /* 0x004fc80000000018 */
[----:B----4-:R-:W-:-:S04]  /*0690*/  FFMA R15, R18, R22, R15 ;  /* 0x00000016120f7223 */ /* 0x010fc8000000000f */
[----:B-----5:R-:W-:-:S07]  /*06a0*/  FFMA R24, R26, R10, R15 ;  /* 0x0000000a1a187223 */ /* 0x020fce000000000f */
.L_x_3:
[----:B------:R-:W-:Y:S05]  /*06b0*/  @!P0 BRA `(.L_x_0) ;  /* 0x00000000007c8947 */ /* 0x000fea0003800000 */
[----:B------:R-:W-:Y:S01]  /*06c0*/  ISETP.NE.AND P1, PT, R14, 0x1, PT ;  /* 0x000000010e00780c */ /* 0x000fe20003f25270 */
[----:B------:R-:W0:Y:S01]  /*06d0*/  LDC.64 R10, c[0x0][0x380] ;  /* 0x0000e000ff0a7b82 */ /* 0x000e220000000a00 */
[----:B------:R-:W-:-:S04]  /*06e0*/  LOP3.LUT R19, R19, 0x1, RZ, 0xc0, !PT ;  /* 0x0000000113137812 */ /* 0x000fc800078ec0ff */
[----:B------:R-:W-:-:S03]  /*06f0*/  ISETP.NE.U32.AND P0, PT, R19, 0x1, PT ;  /* 0x000000011300780c */ /* 0x000fc60003f05070 */
[----:B------:R-:W1:Y:S04]  /*0700*/  LDC.64 R8, c[0x0][0x388] ;  /* 0x0000e200ff087b82 */ /* 0x000e680000000a00 */
[CC--:B------:R-:W-:Y:S02]  /*0710*/  @P1 IADD3 R13, PT, PT, R20.reuse, R21.reuse, RZ ;  /* 0x00000015140d1210 */ /* 0x0c0fe40007ffe0ff */
[----:B------:R-:W-:Y:S02]  /*0720*/  @P1 IADD3 R12, P2, PT, R20, R21, RZ ;  /* 0x00000015140c1210 */ /* 0x000fe40007f5e0ff */
[----:B------:R-:W2:Y:S02]  /*0730*/  @P1 LDC.64 R2, c[0x0][0x380] ;  /* 0x0000e000ff021b82 */ /* 0x000ea40000000a00 */
[----:B------:R-:W-:-:S06]  /*0740*/  @P1 IADD3.X R14, PT, PT, RZ, RZ, RZ, P2, !PT ;  /* 0x000000ffff0e1210 */ /* 0x000fcc00017fe4ff */
[----:B------:R-:W3:Y:S01]  /*0750*/  LDC.64 R4, c[0x0][0x380] ;  /* 0x0000e000ff047b82 */ /* 0x000ee20000000a00 */
[----:B0-----:R-:W-:-:S04]  /*0760*/  @P1 IMAD.WIDE.U32 R10, R13, 0x4, R10 ;  /* 0x000000040d0a1825 */ /* 0x001fc800078e000a */
[C---:B------:R-:W-:Y:S01]  /*0770*/  @P1 IMAD R13, R21.reuse, R17, R0 ;  /* 0x00000011150d1224 */ /* 0x040fe200078e0200 */
[----:B------:R-:W-:Y:S01]  /*0780*/  @P1 IADD3 R21, PT, PT, R21, 0x2, RZ ;  /* 0x0000000215151810 */ /* 0x000fe20007ffe0ff */
[----:B------:R-:W4:Y:S01]  /*0790*/  @P1 LDG.E R11, desc[UR4][R10.64] ;  /* 0x000000040a0b1981 */ /* 0x000f22000c1e1900 */
[----:B------:R-:W0:Y:S01]  /*07a0*/  LDC.64 R6, c[0x0][0x388] ;  /* 0x0000e200ff067b82 */ /* 0x000e220000000a00 */
[----:B-1----:R-:W-:Y:S01]  /*07b0*/  @P1 IMAD.WIDE R8, R13, 0x4, R8 ;  /* 0x000000040d081825 */ /* 0x002fe200078e0208 */
[----:B------:R-:W-:Y:S02]  /*07c0*/  @!P0 IADD3 R15, PT, PT, R20, R21, RZ ;  /* 0x00000015140f8210 */ /* 0x000fe40007ffe0ff */
[----:B--2---:R-:W-:Y:S01]  /*07d0*/  @P1 LEA R2, P2, R12, R2, 0x2 ;  /* 0x000000020c021211 */ /* 0x004fe200078410ff */
[----:B------:R-:W-:-:S03]  /*07e0*/  @!P0 IMAD R21, R21, R17, R0 ;  /* 0x0000001115158224 */ /* 0x000fc600078e0200 */
[----:B------:R-:W-:Y:S01]  /*07f0*/  @P1 LEA.HI.X R3, R12, R3, R14, 0x2, P2 ;  /* 0x000000030c031211 */ /* 0x000fe200010f140e */
[----:B------:R-:W-:Y:S01]  /*0800*/  @P1 IMAD.WIDE R12, R17, 0x4, R8 ;  /* 0x00000004110c1825 */ /* 0x000fe200078e0208 */
[----:B------:R-:W4:Y:S03]  /*0810*/  @P1 LDG.E R14, desc[UR4][R8.64] ;  /* 0x00000004080e1981 */ /* 0x000f26000c1e1900 */
[----:B---3--:R-:W-:Y:S01]  /*0820*/  @!P0 IMAD.WIDE.U32 R4, R15, 0x4, R4 ;  /* 0x000000040f048825 */ /* 0x008fe200078e0004 */
[----:B------:R-:W2:Y:S04]  /*0830*/  @P1 LDG.E R2, desc[UR4][R2.64+0x4] ;  /* 0x0000040402021981 */ /* 0x000ea8000c1e1900 */
[----:B------:R-:W2:Y:S01]  /*0840*/  @P1 LDG.E R12, desc[UR4][R12.64] ;  /* 0x000000040c0c1981 */ /* 0x000ea2000c1e1900 */
[----:B0-----:R-:W-:-:S03]  /*0850*/  @!P0 IMAD.WIDE R6, R21, 0x4, R6 ;  /* 0x0000000415068825 */ /* 0x001fc600078e0206 */
[----:B------:R-:W3:Y:S04]  /*0860*/  @!P0 LDG.E R5, desc[UR4][R4.64] ;  /* 0x0000000404058981 */ /* 0x000ee8000c1e1900 */
[----:B------:R-:W3:Y:S01]  /*0870*/  @!P0 LDG.E R6, desc[UR4][R6.64] ;  /* 0x0000000406068981 */ /* 0x000ee2000c1e1900 */
[----:B----4-:R-:W-:-:S04]  /*0880*/  @P1 FFMA R11, R11, R14, R24 ;  /* 0x0000000e0b0b1223 */ /* 0x010fc80000000018 */
[----:B--2---:R-:W-:-:S04]  /*0890*/  @P1 FFMA R24, R2, R12, R11 ;  /* 0x0000000c02181223 */ /* 0x004fc8000000000b */
[----:B---3--:R-:W-:-:S07]  /*08a0*/  @!P0 FFMA R24, R5, R6, R24 ;  /* 0x0000000605188223 */ /* 0x008fce0000000018 */
.L_x_0:
[----:B------:R-:W0:Y:S01]  /*08b0*/  LDC.64 R2, c[0x0][0x390] ;  /* 0x0000e400ff027b82 */ /* 0x000e220000000a00 */
[----:B------:R-:W-:-:S04]  /*08c0*/  IMAD R17, R16, R17, R0 ;  /* 0x0000001110117224 */ /* 0x000fc800078e0200 */
[----:B0-----:R-:W-:-:S05]  /*08d0*/  IMAD.WIDE R2, R17, 0x4, R2 ;  /* 0x0000000411027825 */ /* 0x001fca00078e0202 */
[----:B------:R-:W-:Y:S01]  /*08e0*/  STG.E desc[UR4][R2.64], R24 ;  /* 0x0000001802007986 */ /* 0x000fe2000c101904 */
[----:B------:R-:W-:Y:S05]  /*08f0*/  EXIT ;  /* 0x000000000000794d */ /* 0x000fea0003800000 */
.L_x_4:
[----:B------:R-:W-:-:S00]  /*0900*/  BRA `(.L_x_4) ;  /* 0xfffffffc00fc7947 */ /* 0x000fc0000383ffff */
[----:B------:R-:W-:-:S00]  /*0910*/  NOP ;  /* 0x0000000000007918 */ /* 0x000fc00000000000 */
        /* <DEDUP_REMOVED lines=14> */
.L_x_5:


//--------------------- .nv.shared.reserved.0     --------------------------
	.section	.nv.shared.reserved.0,"aw",@nobits
	.weak		__nv_reservedSMEM_offset_0_alias
	.size		__nv_reservedSMEM_offset_0_alias, 0, 64
	.other		__nv_reservedSMEM_offset_0_alias,@"STO_CUDA_RESERVED_SHARED STV_DEFAULT"
__nv_reservedSMEM_offset_0_alias:
	.zero		0
	.zero		64


//--------------------- .nv.constant0._Z28matrix_multiplication_kernelPKfS0_Pfiii --------------------------
	.section	.nv.constant0._Z28matrix_multiplication_kernelPKfS0_Pfiii,"a",@progbits
	.sectionflags	@""
	.align	4
.nv.constant0._Z28matrix_multiplication_kernelPKfS0_Pfiii:
	.zero		932


//--------------------- SYMBOLS --------------------------

	.type		.nv.reservedSmem.offset0,@object
	.size		.nv.reservedSmem.offset0,0x4
